	.headerflags	@"EF_CUDA_TEXMODE_UNIFIED EF_CUDA_64BIT_ADDRESS EF_CUDA_ACCELERATORS EF_CUDA_SM90 EF_CUDA_VIRTUAL_SM(EF_CUDA_SM90)"
	.elftype	@"ET_EXEC"


//--------------------- .nv.info                  --------------------------
	.section	.nv.info,"",@"SHT_CUDA_INFO"
	.align	4


	//----- nvinfo : EIATTR_REGCOUNT
	.align		4
        /*0000*/ 	.byte	0x04, 0x2f
        /*0002*/ 	.short	(.L_1 - .L_0)
	.align		4
.L_0:
        /*0004*/ 	.word	index@(triton_poi_fused__to_copy_add_arange_clamp_mul_sub_10)
        /*0008*/ 	.word	0x0000000a


	//----- nvinfo : EIATTR_MIN_STACK_SIZE
	.align		4
.L_1:
        /*000c*/ 	.byte	0x04, 0x12
        /*000e*/ 	.short	(.L_3 - .L_2)
	.align		4
.L_2:
        /*0010*/ 	.word	index@(triton_poi_fused__to_copy_add_arange_clamp_mul_sub_10)
        /*0014*/ 	.word	0x00000000


	//----- nvinfo : EIATTR_FRAME_SIZE
	.align		4
.L_3:
        /*0018*/ 	.byte	0x04, 0x11
        /*001a*/ 	.short	(.L_5 - .L_4)
	.align		4
.L_4:
        /*001c*/ 	.word	index@(triton_poi_fused__to_copy_add_arange_clamp_mul_sub_10)
        /*0020*/ 	.word	0x00000000


	//----- nvinfo : EIATTR_MIN_STACK_SIZE
	.align		4
.L_5:
        /*0024*/ 	.byte	0x04, 0x12
        /*0026*/ 	.short	(.L_7 - .L_6)
	.align		4
.L_6:
        /*0028*/ 	.word	index@(triton_poi_fused__to_copy_add_arange_clamp_mul_sub_10)
        /*002c*/ 	.word	0x00000000
.L_7:


//--------------------- .nv.info.triton_poi_fused__to_copy_add_arange_clamp_mul_sub_10 --------------------------
	.section	.nv.info.triton_poi_fused__to_copy_add_arange_clamp_mul_sub_10,"",@"SHT_CUDA_INFO"
	.sectionflags	@""
	.align	4


	//----- nvinfo : EIATTR_CUDA_API_VERSION
	.align		4
        /*0000*/ 	.byte	0x04, 0x37
        /*0002*/ 	.short	(.L_9 - .L_8)
.L_8:
        /*0004*/ 	.word	0x0000007c


	//----- nvinfo : EIATTR_KPARAM_INFO
	.align		4
.L_9:
        /*0008*/ 	.byte	0x04, 0x17
        /*000a*/ 	.short	(.L_11 - .L_10)
.L_10:
        /*000c*/ 	.word	0x00000000
        /*0010*/ 	.short	0x0001
        /*0012*/ 	.short	0x0008
        /*0014*/ 	.byte	0x00, 0xf0, 0x11, 0x00


	//----- nvinfo : EIATTR_KPARAM_INFO
	.align		4
.L_11:
        /*0018*/ 	.byte	0x04, 0x17
        /*001a*/ 	.short	(.L_13 - .L_12)
.L_12:
        /*001c*/ 	.word	0x00000000
        /*0020*/ 	.short	0x0000
        /*0022*/ 	.short	0x0000
        /*0024*/ 	.byte	0x00, 0xf4, 0x21, 0x00


	//----- nvinfo : EIATTR_SPARSE_MMA_MASK
	.align		4
.L_13:
        /*0028*/ 	.byte	0x03, 0x50
        /*002a*/ 	.short	0x0000


	//----- nvinfo : EIATTR_MAXREG_COUNT
	.align		4
        /*002c*/ 	.byte	0x03, 0x1b
        /*002e*/ 	.short	0x00ff


	//----- nvinfo : EIATTR_EXIT_INSTR_OFFSETS
	.align		4
        /*0030*/ 	.byte	0x04, 0x1c
        /*0032*/ 	.short	(.L_15 - .L_14)


	//   ....[0]....
.L_14:
        /*0034*/ 	.word	0x00000100


	//   ....[1]....
        /*0038*/ 	.word	0x00000130


	//----- nvinfo : EIATTR_REQNTID
	.align		4
.L_15:
        /*003c*/ 	.byte	0x04, 0x10
        /*003e*/ 	.short	(.L_17 - .L_16)
.L_16:
        /*0040*/ 	.word	0x00000020
        /*0044*/ 	.word	0x00000001
        /*0048*/ 	.word	0x00000001


	//----- nvinfo : EIATTR_CBANK_PARAM_SIZE
	.align		4
.L_17:
        /*004c*/ 	.byte	0x03, 0x19
        /*004e*/ 	.short	0x000c


	//----- nvinfo : EIATTR_PARAM_CBANK
	.align		4
        /*0050*/ 	.byte	0x04, 0x0a
        /*0052*/ 	.short	(.L_19 - .L_18)
	.align		4
.L_18:
        /*0054*/ 	.word	index@(.nv.constant0.triton_poi_fused__to_copy_add_arange_clamp_mul_sub_10)
        /*0058*/ 	.short	0x0210
        /*005a*/ 	.short	0x000c


	//----- nvinfo : EIATTR_SW_WAR
	.align		4
.L_19:
        /*005c*/ 	.byte	0x04, 0x36
        /*005e*/ 	.short	(.L_21 - .L_20)
.L_20:
        /*0060*/ 	.word	0x00000008
.L_21:


//--------------------- .nv.callgraph             --------------------------
	.section	.nv.callgraph,"",@"SHT_CUDA_CALLGRAPH"
	.align	4
	.sectionentsize	8
	.align		4
        /*0000*/ 	.word	0x00000000
	.align		4
        /*0004*/ 	.word	0xffffffff
	.align		4
        /*0008*/ 	.word	0x00000000
	.align		4
        /*000c*/ 	.word	0xfffffffe
	.align		4
        /*0010*/ 	.word	0x00000000
	.align		4
        /*0014*/ 	.word	0xfffffffd
	.align		4
        /*0018*/ 	.word	0x00000000
	.align		4
        /*001c*/ 	.word	0xfffffffc


//--------------------- .text.triton_poi_fused__to_copy_add_arange_clamp_mul_sub_10 --------------------------
	.section	.text.triton_poi_fused__to_copy_add_arange_clamp_mul_sub_10,"ax",@progbits
	.align	128
        .global         triton_poi_fused__to_copy_add_arange_clamp_mul_sub_10
        .type           triton_poi_fused__to_copy_add_arange_clamp_mul_sub_10,@function
        .size           triton_poi_fused__to_copy_add_arange_clamp_mul_sub_10,(.L_x_1 - triton_poi_fused__to_copy_add_arange_clamp_mul_sub_10)
        .other          triton_poi_fused__to_copy_add_arange_clamp_mul_sub_10,@"STO_CUDA_ENTRY STV_DEFAULT"
triton_poi_fused__to_copy_add_arange_clamp_mul_sub_10:
.text.triton_poi_fused__to_copy_add_arange_clamp_mul_sub_10:
[----:B------:R-:W0:Y:S02]  /*0000*/  LDC R1, c[0x0][0x28] ;  /* 0x00000a00ff017b82 */ /* 0x000e240000000800 */
[----:B------:R-:W1:Y:S01]  /*0010*/  S2R R0, SR_TID.X ;  /* 0x0000000000007919 */ /* 0x000e620000002100 */
[----:B------:R-:W-:Y:S01]  /*0020*/  HFMA2.MMA R3, -RZ, RZ, 1.75, 0 ;  /* 0x3f000000ff037435 */ /* 0x000fe200000001ff */
[----:B------:R-:W2:Y:S01]  /*0030*/  S2R R5, SR_CTAID.X ;  /* 0x0000000000057919 */ /* 0x000ea20000002500 */
[----:B-1----:R-:W-:-:S05]  /*0040*/  LOP3.LUT R0, R0, 0x1f, RZ, 0xc0, !PT ;  /* 0x0000001f00007812 */ /* 0x002fca00078ec0ff */
[----:B--2---:R-:W-:-:S05]  /*0050*/  IMAD R5, R5, 0x20, R0 ;  /* 0x0000002005057824 */ /* 0x004fca00078e0200 */
[----:B------:R-:W-:Y:S02]  /*0060*/  I2FP.F32.S32 R0, R5 ;  /* 0x0000000500007245 */ /* 0x000fe40000201400 */
[----:B------:R-:W-:-:S03]  /*0070*/  ISETP.GE.AND P0, PT, R5, 0x20, PT ;  /* 0x000000200500780c */ /* 0x000fc60003f06270 */
[----:B------:R-:W-:-:S04]  /*0080*/  FADD R0, R0, 0.5 ;  /* 0x3f00000000007421 */ /* 0x000fc80000000000 */
[----:B------:R-:W-:Y:S02]  /*0090*/  FFMA R0, R0, R3, -0.5 ;  /* 0xbf00000000007423 */ /* 0x000fe40000000003 */
[----:B------:R-:W1:Y:S03]  /*00a0*/  LDC.64 R2, c[0x0][0x210] ;  /* 0x00008400ff027b82 */ /* 0x000e660000000a00 */
[----:B------:R-:W-:-:S04]  /*00b0*/  FMNMX R0, RZ, R0, !PT ;  /* 0x00000000ff007209 */ /* 0x000fc80007800000 */
[----:B------:R-:W2:Y:S02]  /*00c0*/  F2I.TRUNC.NTZ R4, R0 ;  /* 0x0000000000047305 */ /* 0x000ea4000020f100 */
[----:B--2---:R-:W-:Y:S01]  /*00d0*/  I2FP.F32.S32 R7, R4 ;  /* 0x0000000400077245 */ /* 0x004fe20000201400 */
[----:B-1----:R-:W-:-:S04]  /*00e0*/  IMAD.WIDE R2, R5, 0x4, R2 ;  /* 0x0000000405027825 */ /* 0x002fc800078e0202 */
[----:B------:R-:W-:Y:S01]  /*00f0*/  FADD.SAT R7, R0, -R7 ;  /* 0x8000000700077221 */ /* 0x000fe20000002000 */
[----:B------:R-:W-:Y:S06]  /*0100*/  @P0 EXIT ;  /* 0x000000000000094d */ /* 0x000fec0003800000 */
[----:B------:R-:W-:Y:S02]  /*0110*/  ULDC.64 UR4, c[0x0][0x208] ;  /* 0x0000820000047ab9 */ /* 0x000fe40000000a00 */
[----:B------:R-:W-:Y:S01]  /*0120*/  STG.E desc[UR4][R2.64], R7 ;  /* 0x0000000702007986 */ /* 0x000fe2000c101904 */
[----:B------:R-:W-:Y:S05]  /*0130*/  EXIT ;  /* 0x000000000000794d */ /* 0x000fea0003800000 */
.L_x_0:
[----:B------:R-:W-:-:S00]  /*0140*/  BRA `(.L_x_0) ;  /* 0xfffffffc00fc7947 */ /* 0x000fc0000383ffff */
[----:B------:R-:W-:-:S00]  /*0150*/  NOP ;  /* 0x0000000000007918 */ /* 0x000fc00000000000 */
        /* <DEDUP_REMOVED lines=10> */
.L_x_1:


//--------------------- .nv.constant0.triton_poi_fused__to_copy_add_arange_clamp_mul_sub_10 --------------------------
	.section	.nv.constant0.triton_poi_fused__to_copy_add_arange_clamp_mul_sub_10,"a",@progbits
	.sectionflags	@""
	.align	4
.nv.constant0.triton_poi_fused__to_copy_add_arange_clamp_mul_sub_10:
	.zero		540
